	.headerflags	@"EF_CUDA_TEXMODE_UNIFIED EF_CUDA_64BIT_ADDRESS EF_CUDA_ACCELERATORS EF_CUDA_SM90 EF_CUDA_VIRTUAL_SM(EF_CUDA_SM90)"
	.elftype	@"ET_EXEC"


//--------------------- .nv.info                  --------------------------
	.section	.nv.info,"",@"SHT_CUDA_INFO"
	.align	4


	//----- nvinfo : EIATTR_REGCOUNT
	.align		4
        /*0000*/ 	.byte	0x04, 0x2f
        /*0002*/ 	.short	(.L_1 - .L_0)
	.align		4
.L_0:
        /*0004*/ 	.word	index@(triton_poi_fused_add_cat_mul_relu_sigmoid_28)
        /*0008*/ 	.word	0x00000012


	//----- nvinfo : EIATTR_MIN_STACK_SIZE
	.align		4
.L_1:
        /*000c*/ 	.byte	0x04, 0x12
        /*000e*/ 	.short	(.L_3 - .L_2)
	.align		4
.L_2:
        /*0010*/ 	.word	index@(triton_poi_fused_add_cat_mul_relu_sigmoid_28)
        /*0014*/ 	.word	0x00000000


	//----- nvinfo : EIATTR_FRAME_SIZE
	.align		4
.L_3:
        /*0018*/ 	.byte	0x04, 0x11
        /*001a*/ 	.short	(.L_5 - .L_4)
	.align		4
.L_4:
        /*001c*/ 	.word	index@(triton_poi_fused_add_cat_mul_relu_sigmoid_28)
        /*0020*/ 	.word	0x00000000


	//----- nvinfo : EIATTR_MIN_STACK_SIZE
	.align		4
.L_5:
        /*0024*/ 	.byte	0x04, 0x12
        /*0026*/ 	.short	(.L_7 - .L_6)
	.align		4
.L_6:
        /*0028*/ 	.word	index@(triton_poi_fused_add_cat_mul_relu_sigmoid_28)
        /*002c*/ 	.word	0x00000000
.L_7:


//--------------------- .nv.info.triton_poi_fused_add_cat_mul_relu_sigmoid_28 --------------------------
	.section	.nv.info.triton_poi_fused_add_cat_mul_relu_sigmoid_28,"",@"SHT_CUDA_INFO"
	.sectionflags	@""
	.align	4


	//----- nvinfo : EIATTR_CUDA_API_VERSION
	.align		4
        /*0000*/ 	.byte	0x04, 0x37
        /*0002*/ 	.short	(.L_9 - .L_8)
.L_8:
        /*0004*/ 	.word	0x0000007c


	//----- nvinfo : EIATTR_KPARAM_INFO
	.align		4
.L_9:
        /*0008*/ 	.byte	0x04, 0x17
        /*000a*/ 	.short	(.L_11 - .L_10)
.L_10:
        /*000c*/ 	.word	0x00000000
        /*0010*/ 	.short	0x0007
        /*0012*/ 	.short	0x0038
        /*0014*/ 	.byte	0x00, 0xf0, 0x11, 0x00


	//----- nvinfo : EIATTR_KPARAM_INFO
	.align		4
.L_11:
        /*0018*/ 	.byte	0x04, 0x17
        /*001a*/ 	.short	(.L_13 - .L_12)
.L_12:
        /*001c*/ 	.word	0x00000000
        /*0020*/ 	.short	0x0006
        /*0022*/ 	.short	0x0030
        /*0024*/ 	.byte	0x00, 0xf4, 0x21, 0x00


	//----- nvinfo : EIATTR_KPARAM_INFO
	.align		4
.L_13:
        /*0028*/ 	.byte	0x04, 0x17
        /*002a*/ 	.short	(.L_15 - .L_14)
.L_14:
        /*002c*/ 	.word	0x00000000
        /*0030*/ 	.short	0x0005
        /*0032*/ 	.short	0x0028
        /*0034*/ 	.byte	0x00, 0xf4, 0x21, 0x00


	//----- nvinfo : EIATTR_KPARAM_INFO
	.align		4
.L_15:
        /*0038*/ 	.byte	0x04, 0x17
        /*003a*/ 	.short	(.L_17 - .L_16)
.L_16:
        /*003c*/ 	.word	0x00000000
        /*0040*/ 	.short	0x0004
        /*0042*/ 	.short	0x0020
        /*0044*/ 	.byte	0x00, 0xf4, 0x21, 0x00


	//----- nvinfo : EIATTR_KPARAM_INFO
	.align		4
.L_17:
        /*0048*/ 	.byte	0x04, 0x17
        /*004a*/ 	.short	(.L_19 - .L_18)
.L_18:
        /*004c*/ 	.word	0x00000000
        /*0050*/ 	.short	0x0003
        /*0052*/ 	.short	0x0018
        /*0054*/ 	.byte	0x00, 0xf4, 0x21, 0x00


	//----- nvinfo : EIATTR_KPARAM_INFO
	.align		4
.L_19:
        /*0058*/ 	.byte	0x04, 0x17
        /*005a*/ 	.short	(.L_21 - .L_20)
.L_20:
        /*005c*/ 	.word	0x00000000
        /*0060*/ 	.short	0x0002
        /*0062*/ 	.short	0x0010
        /*0064*/ 	.byte	0x00, 0xf4, 0x21, 0x00


	//----- nvinfo : EIATTR_KPARAM_INFO
	.align		4
.L_21:
        /*0068*/ 	.byte	0x04, 0x17
        /*006a*/ 	.short	(.L_23 - .L_22)
.L_22:
        /*006c*/ 	.word	0x00000000
        /*0070*/ 	.short	0x0001
        /*0072*/ 	.short	0x0008
        /*0074*/ 	.byte	0x00, 0xf4, 0x21, 0x00


	//----- nvinfo : EIATTR_KPARAM_INFO
	.align		4
.L_23:
        /*0078*/ 	.byte	0x04, 0x17
        /*007a*/ 	.short	(.L_25 - .L_24)
.L_24:
        /*007c*/ 	.word	0x00000000
        /*0080*/ 	.short	0x0000
        /*0082*/ 	.short	0x0000
        /*0084*/ 	.byte	0x00, 0xf4, 0x21, 0x00


	//----- nvinfo : EIATTR_SPARSE_MMA_MASK
	.align		4
.L_25:
        /*0088*/ 	.byte	0x03, 0x50
        /*008a*/ 	.short	0x0000


	//----- nvinfo : EIATTR_MAXREG_COUNT
	.align		4
        /*008c*/ 	.byte	0x03, 0x1b
        /*008e*/ 	.short	0x00ff


	//----- nvinfo : EIATTR_EXIT_INSTR_OFFSETS
	.align		4
        /*0090*/ 	.byte	0x04, 0x1c
        /*0092*/ 	.short	(.L_27 - .L_26)


	//   ....[0]....
.L_26:
        /*0094*/ 	.word	0x000003d0


	//----- nvinfo : EIATTR_REQNTID
	.align		4
.L_27:
        /*0098*/ 	.byte	0x04, 0x10
        /*009a*/ 	.short	(.L_29 - .L_28)
.L_28:
        /*009c*/ 	.word	0x00000100
        /*00a0*/ 	.word	0x00000001
        /*00a4*/ 	.word	0x00000001


	//----- nvinfo : EIATTR_CBANK_PARAM_SIZE
	.align		4
.L_29:
        /*00a8*/ 	.byte	0x03, 0x19
        /*00aa*/ 	.short	0x003c


	//----- nvinfo : EIATTR_PARAM_CBANK
	.align		4
        /*00ac*/ 	.byte	0x04, 0x0a
        /*00ae*/ 	.short	(.L_31 - .L_30)
	.align		4
.L_30:
        /*00b0*/ 	.word	index@(.nv.constant0.triton_poi_fused_add_cat_mul_relu_sigmoid_28)
        /*00b4*/ 	.short	0x0210
        /*00b6*/ 	.short	0x003c


	//----- nvinfo : EIATTR_SW_WAR
	.align		4
.L_31:
        /*00b8*/ 	.byte	0x04, 0x36
        /*00ba*/ 	.short	(.L_33 - .L_32)
.L_32:
        /*00bc*/ 	.word	0x00000008
.L_33:


//--------------------- .nv.callgraph             --------------------------
	.section	.nv.callgraph,"",@"SHT_CUDA_CALLGRAPH"
	.align	4
	.sectionentsize	8
	.align		4
        /*0000*/ 	.word	0x00000000
	.align		4
        /*0004*/ 	.word	0xffffffff
	.align		4
        /*0008*/ 	.word	0x00000000
	.align		4
        /*000c*/ 	.word	0xfffffffe
	.align		4
        /*0010*/ 	.word	0x00000000
	.align		4
        /*0014*/ 	.word	0xfffffffd
	.align		4
        /*0018*/ 	.word	0x00000000
	.align		4
        /*001c*/ 	.word	0xfffffffc


//--------------------- .text.triton_poi_fused_add_cat_mul_relu_sigmoid_28 --------------------------
	.section	.text.triton_poi_fused_add_cat_mul_relu_sigmoid_28,"ax",@progbits
	.align	128
        .global         triton_poi_fused_add_cat_mul_relu_sigmoid_28
        .type           triton_poi_fused_add_cat_mul_relu_sigmoid_28,@function
        .size           triton_poi_fused_add_cat_mul_relu_sigmoid_28,(.L_x_1 - triton_poi_fused_add_cat_mul_relu_sigmoid_28)
        .other          triton_poi_fused_add_cat_mul_relu_sigmoid_28,@"STO_CUDA_ENTRY STV_DEFAULT"
triton_poi_fused_add_cat_mul_relu_sigmoid_28:
.text.triton_poi_fused_add_cat_mul_relu_sigmoid_28:
[----:B------:R-:W-:Y:S01]  /*0000*/  LDC R1, c[0x0][0x28] ;  /* 0x00000a00ff017b82 */ /* 0x000fe20000000800 */
[----:B------:R-:W1:Y:S07]  /*0010*/  S2R R0, SR_TID.X ;  /* 0x0000000000007919 */ /* 0x000e6e0000002100 */
[----:B------:R-:W2:Y:S01]  /*0020*/  LDC.64 R4, c[0x0][0x228] ;  /* 0x00008a00ff047b82 */ /* 0x000ea20000000a00 */
[----:B------:R-:W-:Y:S01]  /*0030*/  ULDC.64 UR4, c[0x0][0x208] ;  /* 0x0000820000047ab9 */ /* 0x000fe20000000a00 */
[----:B------:R-:W3:Y:S06]  /*0040*/  S2R R7, SR_CTAID.X ;  /* 0x0000000000077919 */ /* 0x000eec0000002500 */
[----:B------:R-:W4:Y:S08]  /*0050*/  LDC.64 R10, c[0x0][0x218] ;  /* 0x00008600ff0a7b82 */ /* 0x000f300000000a00 */
[----:B------:R-:W5:Y:S01]  /*0060*/  LDC.64 R8, c[0x0][0x210] ;  /* 0x00008400ff087b82 */ /* 0x000f620000000a00 */
[----:B-1----:R-:W-:-:S02]  /*0070*/  SHF.L.U32 R0, R0, 0x1, RZ ;  /* 0x0000000100007819 */ /* 0x002fc400000006ff */
[----:B---3--:R-:W-:Y:S02]  /*0080*/  SHF.R.S32.HI R3, RZ, 0x16, R7 ;  /* 0x00000016ff037819 */ /* 0x008fe40000011407 */
[----:B------:R-:W-:Y:S02]  /*0090*/  LOP3.LUT R0, R0, 0x1fe, RZ, 0xc0, !PT ;  /* 0x000001fe00007812 */ /* 0x000fe400078ec0ff */
[----:B------:R-:W-:Y:S02]  /*00a0*/  SGXT R3, R3, 0x1 ;  /* 0x000000010303781a */ /* 0x000fe40000000200 */
[----:B------:R-:W-:Y:S02]  /*00b0*/  LEA R0, R7, R0, 0x9 ;  /* 0x0000000007007211 */ /* 0x000fe400078e48ff */
[----:B------:R-:W1:Y:S02]  /*00c0*/  LDC.64 R6, c[0x0][0x230] ;  /* 0x00008c00ff067b82 */ /* 0x000e640000000a00 */
[----:B------:R-:W-:-:S04]  /*00d0*/  LEA.HI R3, R3, R0, RZ, 0x6 ;  /* 0x0000000003037211 */ /* 0x000fc800078f30ff */
[----:B------:R-:W-:Y:S02]  /*00e0*/  SHF.R.S32.HI R13, RZ, 0x6, R3 ;  /* 0x00000006ff0d7819 */ /* 0x000fe40000011403 */
[----:B------:R-:W3:Y:S03]  /*00f0*/  LDC.64 R2, c[0x0][0x220] ;  /* 0x00008800ff027b82 */ /* 0x000ee60000000a00 */
[----:B--2---:R-:W-:-:S06]  /*0100*/  IMAD.WIDE R4, R13, 0x4, R4 ;  /* 0x000000040d047825 */ /* 0x004fcc00078e0204 */
[----:B------:R-:W2:Y:S01]  /*0110*/  LDG.E.EL R4, desc[UR4][R4.64] ;  /* 0x0000000404047981 */ /* 0x000ea2000c2e1900 */
[----:B----4-:R-:W-:-:S04]  /*0120*/  IMAD.WIDE R10, R13, 0x4, R10 ;  /* 0x000000040d0a7825 */ /* 0x010fc800078e020a */
[----:B-----5:R-:W-:Y:S02]  /*0130*/  IMAD.WIDE R8, R0, 0x4, R8 ;  /* 0x0000000400087825 */ /* 0x020fe400078e0208 */
[----:B------:R4:W5:Y:S04]  /*0140*/  LDG.E.EL R10, desc[UR4][R10.64] ;  /* 0x000000040a0a7981 */ /* 0x000968000c2e1900 */
[----:B------:R-:W5:Y:S01]  /*0150*/  LDG.E.64 R8, desc[UR4][R8.64] ;  /* 0x0000000408087981 */ /* 0x000f62000c1e1b00 */
[----:B---3--:R-:W-:-:S04]  /*0160*/  IMAD.WIDE R2, R13, 0x4, R2 ;  /* 0x000000040d027825 */ /* 0x008fc800078e0202 */
[----:B-1----:R-:W-:Y:S01]  /*0170*/  IMAD.WIDE R6, R0, 0x4, R6 ;  /* 0x0000000400067825 */ /* 0x002fe200078e0206 */
[----:B------:R1:W3:Y:S05]  /*0180*/  LDG.E.EL R12, desc[UR4][R2.64] ;  /* 0x00000004020c7981 */ /* 0x0002ea000c2e1900 */
[----:B------:R-:W3:Y:S01]  /*0190*/  LDG.E.64 R6, desc[UR4][R6.64] ;  /* 0x0000000406067981 */ /* 0x000ee2000c1e1b00 */
[----:B------:R-:W-:Y:S01]  /*01a0*/  HFMA2.MMA R15, -RZ, RZ, 1.625, 0 ;  /* 0x3e800000ff0f7435 */ /* 0x000fe200000001ff */
[----:B----4-:R-:W-:Y:S01]  /*01b0*/  SHF.R.S32.HI R11, RZ, 0x1f, R0 ;  /* 0x0000001fff0b7819 */ /* 0x010fe20000011400 */
[----:B-1----:R-:W1:Y:S03]  /*01c0*/  LDC.64 R2, c[0x0][0x240] ;  /* 0x00009000ff027b82 */ /* 0x002e660000000a00 */
[----:B------:R-:W-:Y:S01]  /*01d0*/  LEA.HI R11, R11, R0, RZ, 0xf ;  /* 0x000000000b0b7211 */ /* 0x000fe200078f78ff */
[----:B--2---:R-:W-:-:S04]  /*01e0*/  FADD R4, RZ, -R4 ;  /* 0x80000004ff047221 */ /* 0x004fc80000000000 */
[----:B------:R-:W-:-:S05]  /*01f0*/  FMUL R13, R4, 1.4426950216293334961 ;  /* 0x3fb8aa3b040d7820 */ /* 0x000fca0000400000 */
[----:B------:R-:W-:-:S13]  /*0200*/  FSETP.GEU.AND P0, PT, R13, -126, PT ;  /* 0xc2fc00000d00780b */ /* 0x000fda0003f0e000 */
[----:B------:R-:W-:-:S04]  /*0210*/  @!P0 FMUL R13, R13, 0.5 ;  /* 0x3f0000000d0d8820 */ /* 0x000fc80000400000 */
[----:B------:R-:W2:Y:S02]  /*0220*/  MUFU.EX2 R4, R13 ;  /* 0x0000000d00047308 */ /* 0x000ea40000000800 */
[----:B--2---:R-:W-:-:S04]  /*0230*/  @!P0 FMUL R4, R4, R4 ;  /* 0x0000000404048220 */ /* 0x004fc80000400000 */
[----:B------:R-:W-:Y:S02]  /*0240*/  FADD R14, R4, 1 ;  /* 0x3f800000040e7421 */ /* 0x000fe40000000000 */
[----:B------:R-:W2:Y:S03]  /*0250*/  LDC.64 R4, c[0x0][0x238] ;  /* 0x00008e00ff047b82 */ /* 0x000ea60000000a00 */
[----:B------:R-:W-:-:S13]  /*0260*/  FSETP.GT.AND P0, PT, R14, 8.50705917302346158658e+37, PT ;  /* 0x7e8000000e00780b */ /* 0x000fda0003f04000 */
[----:B------:R-:W-:-:S06]  /*0270*/  @P0 FMUL R14, R14, 0.25 ;  /* 0x3e8000000e0e0820 */ /* 0x000fcc0000400000 */
[----:B------:R-:W4:Y:S01]  /*0280*/  MUFU.RCP R14, R14 ;  /* 0x0000000e000e7308 */ /* 0x000f220000001000 */
[----:B------:R-:W-:Y:S01]  /*0290*/  FSEL R15, R15, 1, P0 ;  /* 0x3f8000000f0f7808 */ /* 0x000fe20000000000 */
[--C-:B-----5:R-:W-:Y:S01]  /*02a0*/  FADD R13, R8, -R10.reuse ;  /* 0x8000000a080d7221 */ /* 0x120fe20000000000 */
[----:B------:R-:W-:-:S03]  /*02b0*/  FADD R9, R9, -R10 ;  /* 0x8000000a09097221 */ /* 0x000fc60000000000 */
[C---:B---3--:R-:W-:Y:S01]  /*02c0*/  FMUL R13, R12.reuse, R13 ;  /* 0x0000000d0c0d7220 */ /* 0x048fe20000400000 */
[----:B------:R-:W-:Y:S01]  /*02d0*/  FMUL R12, R12, R9 ;  /* 0x000000090c0c7220 */ /* 0x000fe20000400000 */
[----:B------:R-:W-:Y:S02]  /*02e0*/  LOP3.LUT R9, R11, 0xffff8000, RZ, 0xc0, !PT ;  /* 0xffff80000b097812 */ /* 0x000fe400078ec0ff */
[----:B------:R-:W-:Y:S01]  /*02f0*/  SHF.R.S32.HI R11, RZ, 0xf, R11 ;  /* 0x0000000fff0b7819 */ /* 0x000fe2000001140b */
[----:B----4-:R-:W-:-:S04]  /*0300*/  FMUL R15, R14, R15 ;  /* 0x0000000f0e0f7220 */ /* 0x010fc80000400000 */
[-C--:B------:R-:W-:Y:S01]  /*0310*/  FFMA R13, R13, R15.reuse, R6 ;  /* 0x0000000f0d0d7223 */ /* 0x080fe20000000006 */
[----:B------:R-:W-:Y:S01]  /*0320*/  FFMA R7, R12, R15, R7 ;  /* 0x0000000f0c077223 */ /* 0x000fe20000000007 */
[----:B------:R-:W-:-:S03]  /*0330*/  IADD3 R6, R0, -R9, RZ ;  /* 0x8000000900067210 */ /* 0x000fc60007ffe0ff */
[----:B------:R-:W-:Y:S02]  /*0340*/  FSETP.GEU.AND P0, PT, R13, RZ, PT ;  /* 0x000000ff0d00720b */ /* 0x000fe40003f0e000 */
[----:B------:R-:W-:Y:S01]  /*0350*/  FSETP.GEU.AND P1, PT, R7, RZ, PT ;  /* 0x000000ff0700720b */ /* 0x000fe20003f2e000 */
[----:B------:R-:W-:Y:S01]  /*0360*/  IMAD R11, R11, 0x9000, R6 ;  /* 0x000090000b0b7824 */ /* 0x000fe200078e0206 */
[----:B------:R-:W-:Y:S01]  /*0370*/  FSEL R6, R13, RZ, P0 ;  /* 0x000000ff0d067208 */ /* 0x000fe20000000000 */
[----:B--2---:R-:W-:Y:S01]  /*0380*/  IMAD.WIDE R4, R0, 0x4, R4 ;  /* 0x0000000400047825 */ /* 0x004fe200078e0204 */
[----:B------:R-:W-:-:S03]  /*0390*/  FSEL R7, R7, RZ, P1 ;  /* 0x000000ff07077208 */ /* 0x000fc60000800000 */
[----:B-1----:R-:W-:Y:S02]  /*03a0*/  IMAD.WIDE R2, R11, 0x4, R2 ;  /* 0x000000040b027825 */ /* 0x002fe400078e0202 */
[----:B------:R-:W-:Y:S04]  /*03b0*/  STG.E.64 desc[UR4][R4.64], R6 ;  /* 0x0000000604007986 */ /* 0x000fe8000c101b04 */
[----:B------:R-:W-:Y:S01]  /*03c0*/  STG.E.64 desc[UR4][R2.64], R6 ;  /* 0x0000000602007986 */ /* 0x000fe2000c101b04 */
[----:B------:R-:W-:Y:S05]  /*03d0*/  EXIT ;  /* 0x000000000000794d */ /* 0x000fea0003800000 */
.L_x_0:
[----:B------:R-:W-:-:S00]  /*03e0*/  BRA `(.L_x_0) ;  /* 0xfffffffc00fc7947 */ /* 0x000fc0000383ffff */
[----:B------:R-:W-:-:S00]  /*03f0*/  NOP ;  /* 0x0000000000007918 */ /* 0x000fc00000000000 */
        /* <DEDUP_REMOVED lines=8> */
.L_x_1:


//--------------------- .nv.constant0.triton_poi_fused_add_cat_mul_relu_sigmoid_28 --------------------------
	.section	.nv.constant0.triton_poi_fused_add_cat_mul_relu_sigmoid_28,"a",@progbits
	.sectionflags	@""
	.align	4
.nv.constant0.triton_poi_fused_add_cat_mul_relu_sigmoid_28:
	.zero		588
